//
// Generated by NVIDIA NVVM Compiler
//
// Compiler Build ID: CL-36424714
// Cuda compilation tools, release 13.0, V13.0.88
// Based on NVVM 20.0.0
//

.version 9.0
.target sm_100
.address_size 64

	// .globl	_Z6transpPii

.visible .entry _Z6transpPii(
	.param .u64 .ptr .align 1 _Z6transpPii_param_0,
	.param .u32 _Z6transpPii_param_1
)
{
	.reg .pred 	%p<2>;
	.reg .b32 	%r<13>;
	.reg .b64 	%rd<7>;

	ld.param.u64 	%rd1, [_Z6transpPii_param_0];
	ld.param.u32 	%r2, [_Z6transpPii_param_1];
	mov.u32 	%r3, %ctaid.x;
	mov.u32 	%r4, %ntid.x;
	mov.u32 	%r5, %tid.x;
	mad.lo.s32 	%r1, %r3, %r4, %r5;
	mul.lo.s32 	%r6, %r2, %r2;
	setp.ge.s32 	%p1, %r1, %r6;
	@%p1 bra 	$L__BB0_2;
	cvta.to.global.u64 	%rd2, %rd1;
	div.s32 	%r7, %r1, %r2;
	mul.lo.s32 	%r8, %r7, %r2;
	sub.s32 	%r9, %r1, %r8;
	mul.wide.s32 	%rd3, %r1, 4;
	add.s64 	%rd4, %rd2, %rd3;
	ld.global.u32 	%r10, [%rd4];
	mad.lo.s32 	%r11, %r9, %r2, %r7;
	mul.wide.s32 	%rd5, %r11, 4;
	add.s64 	%rd6, %rd2, %rd5;
	ld.global.u32 	%r12, [%rd6];
	st.global.u32 	[%rd4], %r12;
	st.global.u32 	[%rd6], %r10;
$L__BB0_2:
	ret;

}


// ===== COMPILED SASS (sm_100) =====

	.target	sm_100

	.elftype	@"ET_EXEC"


//--------------------- .note.nv.tkinfo           --------------------------
	.section	.note.nv.tkinfo,"",@"SHT_NOTE"
	.sectionflags	@"SHF_NOTE_NV_TKINFO"
	.tkinfo
        /*0018*/ 	.word	0x00000002
        /*0030*/ 	.string	""
        /*0030*/ 	.string	"ptxas"
        /*0030*/ 	.string	"Cuda compilation tools, release 13.0, V13.0.88"
        /*0030*/ 	.string	"Build cuda_13.0.r13.0/compiler.36424714_0"
        /*0030*/ 	.string	"-arch sm_100 -m 64 "



//--------------------- .note.nv.cuinfo           --------------------------
	.section	.note.nv.cuinfo,"",@"SHT_NOTE"
	.sectionflags	@"SHF_NOTE_NV_CUINFO"
        /*0018*/ 	.short	0x0002
        /*001a*/ 	.short	0x0064
        /*001c*/ 	.short	0x0082
	.zero		2


//--------------------- .nv.info                  --------------------------
	.section	.nv.info,"",@"SHT_CUDA_INFO"
	.align	4


	//----- nvinfo : EIATTR_REGCOUNT
	.align		4
        /*0000*/ 	.byte	0x04, 0x2f
        /*0002*/ 	.short	(.L_1 - .L_0)
	.align		4
.L_0:
        /*0004*/ 	.word	index@(_Z6transpPii)
        /*0008*/ 	.word	0x0000000c


	//----- nvinfo : EIATTR_FRAME_SIZE
	.align		4
.L_1:
        /*000c*/ 	.byte	0x04, 0x11
        /*000e*/ 	.short	(.L_3 - .L_2)
	.align		4
.L_2:
        /*0010*/ 	.word	index@(_Z6transpPii)
        /*0014*/ 	.word	0x00000000


	//----- nvinfo : EIATTR_MIN_STACK_SIZE
	.align		4
.L_3:
        /*0018*/ 	.byte	0x04, 0x12
        /*001a*/ 	.short	(.L_5 - .L_4)
	.align		4
.L_4:
        /*001c*/ 	.word	index@(_Z6transpPii)
        /*0020*/ 	.word	0x00000000
.L_5:


//--------------------- .nv.compat                --------------------------
	.section	.nv.compat,"",@"SHT_CUDA_COMPAT_INFO"
	.align	4
        /*0000*/ 	.byte	0x02, 0x09, 0x00, 0x00, 0x02, 0x02, 0x01, 0x00, 0x02, 0x05, 0x05, 0x00, 0x03, 0x07, 0x01, 0x01
        /*0010*/ 	.byte	0x02, 0x03, 0x00, 0x00, 0x02, 0x06, 0x01, 0x00, 0x04, 0x0b, 0x08, 0x00, 0x09, 0x00, 0x00, 0x00
        /*0020*/ 	.byte	0x00, 0x00, 0x00, 0x00


//--------------------- .nv.info._Z6transpPii     --------------------------
	.section	.nv.info._Z6transpPii,"",@"SHT_CUDA_INFO"
	.sectionflags	@""
	.align	4


	//----- nvinfo : EIATTR_CUDA_API_VERSION
	.align		4
        /*0000*/ 	.byte	0x04, 0x37
        /*0002*/ 	.short	(.L_7 - .L_6)
.L_6:
        /*0004*/ 	.word	0x00000082


	//----- nvinfo : EIATTR_KPARAM_INFO
	.align		4
.L_7:
        /*0008*/ 	.byte	0x04, 0x17
        /*000a*/ 	.short	(.L_9 - .L_8)
.L_8:
        /*000c*/ 	.word	0x00000000
        /*0010*/ 	.short	0x0001
        /*0012*/ 	.short	0x0008
        /*0014*/ 	.byte	0x00, 0xf0, 0x11, 0x00


	//----- nvinfo : EIATTR_KPARAM_INFO
	.align		4
.L_9:
        /*0018*/ 	.byte	0x04, 0x17
        /*001a*/ 	.short	(.L_11 - .L_10)
.L_10:
        /*001c*/ 	.word	0x00000000
        /*0020*/ 	.short	0x0000
        /*0022*/ 	.short	0x0000
        /*0024*/ 	.byte	0x00, 0xf5, 0x21, 0x00


	//----- nvinfo : EIATTR_SPARSE_MMA_MASK
	.align		4
.L_11:
        /*0028*/ 	.byte	0x03, 0x50
        /*002a*/ 	.short	0x0000


	//----- nvinfo : EIATTR_MAXREG_COUNT
	.align		4
        /*002c*/ 	.byte	0x03, 0x1b
        /*002e*/ 	.short	0x00ff


	//----- nvinfo : EIATTR_MERCURY_ISA_VERSION
	.align		4
        /*0030*/ 	.byte	0x03, 0x5f
        /*0032*/ 	.short	0x0101


	//----- nvinfo : EIATTR_VRC_CTA_INIT_COUNT
	.align		4
        /*0034*/ 	.byte	0x02, 0x4a
	.zero		1
	.zero		1


	//----- nvinfo : EIATTR_EXIT_INSTR_OFFSETS
	.align		4
        /*0038*/ 	.byte	0x04, 0x1c
        /*003a*/ 	.short	(.L_13 - .L_12)


	//   ....[0]....
.L_12:
        /*003c*/ 	.word	0x00000080


	//   ....[1]....
        /*0040*/ 	.word	0x000002c0


	//----- nvinfo : EIATTR_CBANK_PARAM_SIZE
	.align		4
.L_13:
        /*0044*/ 	.byte	0x03, 0x19
        /*0046*/ 	.short	0x000c


	//----- nvinfo : EIATTR_PARAM_CBANK
	.align		4
        /*0048*/ 	.byte	0x04, 0x0a
        /*004a*/ 	.short	(.L_15 - .L_14)
	.align		4
.L_14:
        /*004c*/ 	.word	index@(.nv.constant0._Z6transpPii)
        /*0050*/ 	.short	0x0380
        /*0052*/ 	.short	0x000c


	//----- nvinfo : EIATTR_SW_WAR
	.align		4
.L_15:
        /*0054*/ 	.byte	0x04, 0x36
        /*0056*/ 	.short	(.L_17 - .L_16)
.L_16:
        /*0058*/ 	.word	0x00000008
.L_17:


//--------------------- .nv.callgraph             --------------------------
	.section	.nv.callgraph,"",@"SHT_CUDA_CALLGRAPH"
	.align	4
	.sectionentsize	8
	.align		4
        /*0000*/ 	.word	0x00000000
	.align		4
        /*0004*/ 	.word	0xffffffff
	.align		4
        /*0008*/ 	.word	0x00000000
	.align		4
        /*000c*/ 	.word	0xfffffffe
	.align		4
        /*0010*/ 	.word	0x00000000
	.align		4
        /*0014*/ 	.word	0xfffffffd
	.align		4
        /*0018*/ 	.word	0x00000000
	.align		4
        /*001c*/ 	.word	0xfffffffc


//--------------------- .text._Z6transpPii        --------------------------
	.section	.text._Z6transpPii,"ax",@progbits
	.align	128
        .global         _Z6transpPii
        .type           _Z6transpPii,@function
        .size           _Z6transpPii,(.L_x_1 - _Z6transpPii)
        .other          _Z6transpPii,@"STO_CUDA_ENTRY STV_DEFAULT"
_Z6transpPii:
.text._Z6transpPii:
[----:B------:R-:W-:Y:S01]  /*0000*/  LDC R1, c[0x0][0x37c] ;  /* 0x0000df00ff017b82 */ /* 0x000fe20000000800 */
[----:B------:R-:W0:Y:S07]  /*0010*/  S2R R0, SR_TID.X ;  /* 0x0000000000007919 */ /* 0x000e2e0000002100 */
[----:B------:R-:W0:Y:S08]  /*0020*/  S2UR UR4, SR_CTAID.X ;  /* 0x00000000000479c3 */ /* 0x000e300000002500 */
[----:B------:R-:W0:Y:S08]  /*0030*/  LDC R7, c[0x0][0x360] ;  /* 0x0000d800ff077b82 */ /* 0x000e300000000800 */
[----:B------:R-:W1:Y:S01]  /*0040*/  LDC R4, c[0x0][0x388] ;  /* 0x0000e200ff047b82 */ /* 0x000e620000000800 */
[----:B0-----:R-:W-:-:S02]  /*0050*/  IMAD R7, R7, UR4, R0 ;  /* 0x0000000407077c24 */ /* 0x001fc4000f8e0200 */
[----:B-1----:R-:W-:-:S05]  /*0060*/  IMAD R0, R4, R4, RZ ;  /* 0x0000000404007224 */ /* 0x002fca00078e02ff */
[----:B------:R-:W-:-:S13]  /*0070*/  ISETP.GE.AND P0, PT, R7, R0, PT ;  /* 0x000000000700720c */ /* 0x000fda0003f06270 */
[----:B------:R-:W-:Y:S05]  /*0080*/  @P0 EXIT ;  /* 0x000000000000094d */ /* 0x000fea0003800000 */
[----:B------:R-:W-:Y:S01]  /*0090*/  IABS R5, R4 ;  /* 0x0000000400057213 */ /* 0x000fe20000000000 */
[----:B------:R-:W0:Y:S03]  /*00a0*/  LDCU.64 UR4, c[0x0][0x358] ;  /* 0x00006b00ff0477ac */ /* 0x000e260008000a00 */
[----:B------:R-:W1:Y:S08]  /*00b0*/  I2F.RP R0, R5 ;  /* 0x0000000500007306 */ /* 0x000e700000209400 */
[----:B-1----:R-:W1:Y:S02]  /*00c0*/  MUFU.RCP R0, R0 ;  /* 0x0000000000007308 */ /* 0x002e640000001000 */
[----:B-1----:R-:W-:-:S06]  /*00d0*/  IADD3 R2, PT, PT, R0, 0xffffffe, RZ ;  /* 0x0ffffffe00027810 */ /* 0x002fcc0007ffe0ff */
[----:B------:R1:W2:Y:S02]  /*00e0*/  F2I.FTZ.U32.TRUNC.NTZ R3, R2 ;  /* 0x0000000200037305 */ /* 0x0002a4000021f000 */
[----:B-1----:R-:W-:Y:S02]  /*00f0*/  HFMA2 R2, -RZ, RZ, 0, 0 ;  /* 0x00000000ff027431 */ /* 0x002fe400000001ff */
[----:B--2---:R-:W-:-:S04]  /*0100*/  IMAD.MOV R6, RZ, RZ, -R3 ;  /* 0x000000ffff067224 */ /* 0x004fc800078e0a03 */
[----:B------:R-:W-:Y:S01]  /*0110*/  IMAD R9, R6, R5, RZ ;  /* 0x0000000506097224 */ /* 0x000fe200078e02ff */
[----:B------:R-:W-:-:S03]  /*0120*/  IABS R6, R7 ;  /* 0x0000000700067213 */ /* 0x000fc60000000000 */
[----:B------:R-:W-:-:S06]  /*0130*/  IMAD.HI.U32 R3, R3, R9, R2 ;  /* 0x0000000903037227 */ /* 0x000fcc00078e0002 */
[----:B------:R-:W-:-:S04]  /*0140*/  IMAD.HI.U32 R3, R3, R6, RZ ;  /* 0x0000000603037227 */ /* 0x000fc800078e00ff */
[----:B------:R-:W-:-:S04]  /*0150*/  IMAD.MOV R0, RZ, RZ, -R3 ;  /* 0x000000ffff007224 */ /* 0x000fc800078e0a03 */
[----:B------:R-:W-:-:S05]  /*0160*/  IMAD R0, R5, R0, R6 ;  /* 0x0000000005007224 */ /* 0x000fca00078e0206 */
[----:B------:R-:W-:-:S13]  /*0170*/  ISETP.GT.U32.AND P2, PT, R5, R0, PT ;  /* 0x000000000500720c */ /* 0x000fda0003f44070 */
[-C--:B------:R-:W-:Y:S01]  /*0180*/  @!P2 IADD3 R0, PT, PT, R0, -R5.reuse, RZ ;  /* 0x800000050000a210 */ /* 0x080fe20007ffe0ff */
[----:B------:R-:W-:Y:S01]  /*0190*/  @!P2 VIADD R3, R3, 0x1 ;  /* 0x000000010303a836 */ /* 0x000fe20000000000 */
[----:B------:R-:W-:Y:S02]  /*01a0*/  ISETP.NE.AND P2, PT, R4, RZ, PT ;  /* 0x000000ff0400720c */ /* 0x000fe40003f45270 */
[----:B------:R-:W-:Y:S02]  /*01b0*/  ISETP.GE.U32.AND P0, PT, R0, R5, PT ;  /* 0x000000050000720c */ /* 0x000fe40003f06070 */
[----:B------:R-:W-:-:S04]  /*01c0*/  LOP3.LUT R0, R7, R4, RZ, 0x3c, !PT ;  /* 0x0000000407007212 */ /* 0x000fc800078e3cff */
[----:B------:R-:W-:-:S07]  /*01d0*/  ISETP.GE.AND P1, PT, R0, RZ, PT ;  /* 0x000000ff0000720c */ /* 0x000fce0003f26270 */
[----:B------:R-:W-:-:S05]  /*01e0*/  @P0 IADD3 R3, PT, PT, R3, 0x1, RZ ;  /* 0x0000000103030810 */ /* 0x000fca0007ffe0ff */
[----:B------:R-:W-:Y:S02]  /*01f0*/  IMAD.MOV.U32 R0, RZ, RZ, R3 ;  /* 0x000000ffff007224 */ /* 0x000fe400078e0003 */
[----:B------:R-:W1:Y:S03]  /*0200*/  LDC.64 R2, c[0x0][0x380] ;  /* 0x0000e000ff027b82 */ /* 0x000e660000000a00 */
[----:B------:R-:W-:Y:S02]  /*0210*/  @!P1 IADD3 R0, PT, PT, -R0, RZ, RZ ;  /* 0x000000ff00009210 */ /* 0x000fe40007ffe1ff */
[----:B------:R-:W-:-:S04]  /*0220*/  @!P2 LOP3.LUT R0, RZ, R4, RZ, 0x33, !PT ;  /* 0x00000004ff00a212 */ /* 0x000fc800078e33ff */
[----:B------:R-:W-:-:S05]  /*0230*/  IADD3 R5, PT, PT, -R0, RZ, RZ ;  /* 0x000000ff00057210 */ /* 0x000fca0007ffe1ff */
[----:B------:R-:W-:-:S04]  /*0240*/  IMAD R5, R4, R5, R7 ;  /* 0x0000000504057224 */ /* 0x000fc800078e0207 */
[----:B------:R-:W-:-:S04]  /*0250*/  IMAD R5, R5, R4, R0 ;  /* 0x0000000405057224 */ /* 0x000fc800078e0200 */
[----:B-1----:R-:W-:-:S04]  /*0260*/  IMAD.WIDE R4, R5, 0x4, R2 ;  /* 0x0000000405047825 */ /* 0x002fc800078e0202 */
[----:B------:R-:W-:Y:S01]  /*0270*/  IMAD.WIDE R2, R7, 0x4, R2 ;  /* 0x0000000407027825 */ /* 0x000fe200078e0202 */
[----:B0-----:R-:W2:Y:S04]  /*0280*/  LDG.E R9, desc[UR4][R4.64] ;  /* 0x0000000404097981 */ /* 0x001ea8000c1e1900 */
[----:B------:R-:W3:Y:S04]  /*0290*/  LDG.E R7, desc[UR4][R2.64] ;  /* 0x0000000402077981 */ /* 0x000ee8000c1e1900 */
[----:B--2---:R-:W-:Y:S04]  /*02a0*/  STG.E desc[UR4][R2.64], R9 ;  /* 0x0000000902007986 */ /* 0x004fe8000c101904 */
[----:B---3--:R-:W-:Y:S01]  /*02b0*/  STG.E desc[UR4][R4.64], R7 ;  /* 0x0000000704007986 */ /* 0x008fe2000c101904 */
[----:B------:R-:W-:Y:S05]  /*02c0*/  EXIT ;  /* 0x000000000000794d */ /* 0x000fea0003800000 */
.L_x_0:
[----:B------:R-:W-:-:S00]  /*02d0*/  BRA `(.L_x_0) ;  /* 0xfffffffc00fc7947 */ /* 0x000fc0000383ffff */
[----:B------:R-:W-:-:S00]  /*02e0*/  NOP ;  /* 0x0000000000007918 */ /* 0x000fc00000000000 */
        /* <DEDUP_REMOVED lines=9> */
.L_x_1:


//--------------------- .nv.shared.reserved.0     --------------------------
	.section	.nv.shared.reserved.0,"aw",@nobits
	.weak		__nv_reservedSMEM_offset_0_alias
	.size		__nv_reservedSMEM_offset_0_alias, 0, 64
	.other		__nv_reservedSMEM_offset_0_alias,@"STO_CUDA_RESERVED_SHARED STV_DEFAULT"
__nv_reservedSMEM_offset_0_alias:
	.zero		0
	.zero		64


//--------------------- .nv.constant0._Z6transpPii --------------------------
	.section	.nv.constant0._Z6transpPii,"a",@progbits
	.sectionflags	@""
	.align	4
.nv.constant0._Z6transpPii:
	.zero		908


//--------------------- SYMBOLS --------------------------

	.type		.nv.reservedSmem.offset0,@object
	.size		.nv.reservedSmem.offset0,0x4
